//
// Generated by NVIDIA NVVM Compiler
//
// Compiler Build ID: CL-36424714
// Cuda compilation tools, release 13.0, V13.0.88
// Based on NVVM 20.0.0
//

.version 9.0
.target sm_100
.address_size 64

	// .globl	_Z12mandelKernelffffPiiiii

.visible .entry _Z12mandelKernelffffPiiiii(
	.param .f32 _Z12mandelKernelffffPiiiii_param_0,
	.param .f32 _Z12mandelKernelffffPiiiii_param_1,
	.param .f32 _Z12mandelKernelffffPiiiii_param_2,
	.param .f32 _Z12mandelKernelffffPiiiii_param_3,
	.param .u64 .ptr .align 1 _Z12mandelKernelffffPiiiii_param_4,
	.param .u32 _Z12mandelKernelffffPiiiii_param_5,
	.param .u32 _Z12mandelKernelffffPiiiii_param_6,
	.param .u32 _Z12mandelKernelffffPiiiii_param_7,
	.param .u32 _Z12mandelKernelffffPiiiii_param_8
)
{
	.reg .pred 	%p<4>;
	.reg .b32 	%r<19>;
	.reg .b32 	%f<20>;
	.reg .b64 	%rd<7>;

	ld.param.f32 	%f9, [_Z12mandelKernelffffPiiiii_param_0];
	ld.param.f32 	%f10, [_Z12mandelKernelffffPiiiii_param_1];
	ld.param.f32 	%f11, [_Z12mandelKernelffffPiiiii_param_2];
	ld.param.f32 	%f12, [_Z12mandelKernelffffPiiiii_param_3];
	ld.param.u64 	%rd2, [_Z12mandelKernelffffPiiiii_param_4];
	ld.param.u32 	%r5, [_Z12mandelKernelffffPiiiii_param_7];
	ld.param.u32 	%r7, [_Z12mandelKernelffffPiiiii_param_8];
	cvta.to.global.u64 	%rd3, %rd2;
	mov.u32 	%r8, %ctaid.x;
	mov.u32 	%r9, %ntid.x;
	mov.u32 	%r10, %tid.x;
	mad.lo.s32 	%r1, %r8, %r9, %r10;
	mov.u32 	%r11, %ctaid.y;
	mov.u32 	%r12, %ntid.y;
	mov.u32 	%r13, %tid.y;
	mad.lo.s32 	%r14, %r11, %r12, %r13;
	cvt.rn.f32.s32 	%f13, %r1;
	fma.rn.f32 	%f1, %f11, %f13, %f9;
	cvt.rn.f32.u32 	%f14, %r14;
	fma.rn.f32 	%f2, %f12, %f14, %f10;
	mul.lo.s32 	%r15, %r7, %r14;
	cvt.s64.s32 	%rd4, %r15;
	add.s64 	%rd1, %rd3, %rd4;
	setp.lt.s32 	%p1, %r5, 1;
	mov.b32 	%r18, 0;
	@%p1 bra 	$L__BB0_4;
	mov.b32 	%r17, 0;
	mov.f32 	%f18, %f2;
	mov.f32 	%f19, %f1;
$L__BB0_2:
	mul.f32 	%f5, %f19, %f19;
	mul.f32 	%f6, %f18, %f18;
	add.f32 	%f15, %f5, %f6;
	setp.gt.f32 	%p2, %f15, 0f40800000;
	mov.u32 	%r18, %r17;
	@%p2 bra 	$L__BB0_4;
	sub.f32 	%f16, %f5, %f6;
	add.f32 	%f17, %f19, %f19;
	add.f32 	%f19, %f1, %f16;
	fma.rn.f32 	%f18, %f17, %f18, %f2;
	add.s32 	%r17, %r17, 1;
	setp.ne.s32 	%p3, %r17, %r5;
	mov.u32 	%r18, %r5;
	@%p3 bra 	$L__BB0_2;
$L__BB0_4:
	mul.wide.s32 	%rd5, %r1, 4;
	add.s64 	%rd6, %rd1, %rd5;
	st.global.u32 	[%rd6], %r18;
	ret;

}


// ===== COMPILED SASS (sm_100) =====

	.target	sm_100

	.elftype	@"ET_EXEC"


//--------------------- .note.nv.tkinfo           --------------------------
	.section	.note.nv.tkinfo,"",@"SHT_NOTE"
	.sectionflags	@"SHF_NOTE_NV_TKINFO"
	.tkinfo
        /*0018*/ 	.word	0x00000002
        /*0030*/ 	.string	""
        /*0030*/ 	.string	"ptxas"
        /*0030*/ 	.string	"Cuda compilation tools, release 13.0, V13.0.88"
        /*0030*/ 	.string	"Build cuda_13.0.r13.0/compiler.36424714_0"
        /*0030*/ 	.string	"-arch sm_100 -m 64 "



//--------------------- .note.nv.cuinfo           --------------------------
	.section	.note.nv.cuinfo,"",@"SHT_NOTE"
	.sectionflags	@"SHF_NOTE_NV_CUINFO"
        /*0018*/ 	.short	0x0002
        /*001a*/ 	.short	0x0064
        /*001c*/ 	.short	0x0082
	.zero		2


//--------------------- .nv.info                  --------------------------
	.section	.nv.info,"",@"SHT_CUDA_INFO"
	.align	4


	//----- nvinfo : EIATTR_REGCOUNT
	.align		4
        /*0000*/ 	.byte	0x04, 0x2f
        /*0002*/ 	.short	(.L_1 - .L_0)
	.align		4
.L_0:
        /*0004*/ 	.word	index@(_Z12mandelKernelffffPiiiii)
        /*0008*/ 	.word	0x00000010


	//----- nvinfo : EIATTR_FRAME_SIZE
	.align		4
.L_1:
        /*000c*/ 	.byte	0x04, 0x11
        /*000e*/ 	.short	(.L_3 - .L_2)
	.align		4
.L_2:
        /*0010*/ 	.word	index@(_Z12mandelKernelffffPiiiii)
        /*0014*/ 	.word	0x00000000


	//----- nvinfo : EIATTR_MIN_STACK_SIZE
	.align		4
.L_3:
        /*0018*/ 	.byte	0x04, 0x12
        /*001a*/ 	.short	(.L_5 - .L_4)
	.align		4
.L_4:
        /*001c*/ 	.word	index@(_Z12mandelKernelffffPiiiii)
        /*0020*/ 	.word	0x00000000
.L_5:


//--------------------- .nv.compat                --------------------------
	.section	.nv.compat,"",@"SHT_CUDA_COMPAT_INFO"
	.align	4
        /*0000*/ 	.byte	0x02, 0x09, 0x00, 0x00, 0x02, 0x02, 0x01, 0x00, 0x02, 0x05, 0x05, 0x00, 0x03, 0x07, 0x01, 0x01
        /*0010*/ 	.byte	0x02, 0x03, 0x00, 0x00, 0x02, 0x06, 0x01, 0x00, 0x04, 0x0b, 0x08, 0x00, 0x01, 0x00, 0x00, 0x00
        /*0020*/ 	.byte	0x00, 0x00, 0x00, 0x00


//--------------------- .nv.info._Z12mandelKernelffffPiiiii --------------------------
	.section	.nv.info._Z12mandelKernelffffPiiiii,"",@"SHT_CUDA_INFO"
	.sectionflags	@""
	.align	4


	//----- nvinfo : EIATTR_CUDA_API_VERSION
	.align		4
        /*0000*/ 	.byte	0x04, 0x37
        /*0002*/ 	.short	(.L_7 - .L_6)
.L_6:
        /*0004*/ 	.word	0x00000082


	//----- nvinfo : EIATTR_KPARAM_INFO
	.align		4
.L_7:
        /*0008*/ 	.byte	0x04, 0x17
        /*000a*/ 	.short	(.L_9 - .L_8)
.L_8:
        /*000c*/ 	.word	0x00000000
        /*0010*/ 	.short	0x0008
        /*0012*/ 	.short	0x0024
        /*0014*/ 	.byte	0x00, 0xf0, 0x11, 0x00


	//----- nvinfo : EIATTR_KPARAM_INFO
	.align		4
.L_9:
        /*0018*/ 	.byte	0x04, 0x17
        /*001a*/ 	.short	(.L_11 - .L_10)
.L_10:
        /*001c*/ 	.word	0x00000000
        /*0020*/ 	.short	0x0007
        /*0022*/ 	.short	0x0020
        /*0024*/ 	.byte	0x00, 0xf0, 0x11, 0x00


	//----- nvinfo : EIATTR_KPARAM_INFO
	.align		4
.L_11:
        /*0028*/ 	.byte	0x04, 0x17
        /*002a*/ 	.short	(.L_13 - .L_12)
.L_12:
        /*002c*/ 	.word	0x00000000
        /*0030*/ 	.short	0x0006
        /*0032*/ 	.short	0x001c
        /*0034*/ 	.byte	0x00, 0xf0, 0x11, 0x00


	//----- nvinfo : EIATTR_KPARAM_INFO
	.align		4
.L_13:
        /*0038*/ 	.byte	0x04, 0x17
        /*003a*/ 	.short	(.L_15 - .L_14)
.L_14:
        /*003c*/ 	.word	0x00000000
        /*0040*/ 	.short	0x0005
        /*0042*/ 	.short	0x0018
        /*0044*/ 	.byte	0x00, 0xf0, 0x11, 0x00


	//----- nvinfo : EIATTR_KPARAM_INFO
	.align		4
.L_15:
        /*0048*/ 	.byte	0x04, 0x17
        /*004a*/ 	.short	(.L_17 - .L_16)
.L_16:
        /*004c*/ 	.word	0x00000000
        /*0050*/ 	.short	0x0004
        /*0052*/ 	.short	0x0010
        /*0054*/ 	.byte	0x00, 0xf5, 0x21, 0x00


	//----- nvinfo : EIATTR_KPARAM_INFO
	.align		4
.L_17:
        /*0058*/ 	.byte	0x04, 0x17
        /*005a*/ 	.short	(.L_19 - .L_18)
.L_18:
        /*005c*/ 	.word	0x00000000
        /*0060*/ 	.short	0x0003
        /*0062*/ 	.short	0x000c
        /*0064*/ 	.byte	0x00, 0xf0, 0x11, 0x00


	//----- nvinfo : EIATTR_KPARAM_INFO
	.align		4
.L_19:
        /*0068*/ 	.byte	0x04, 0x17
        /*006a*/ 	.short	(.L_21 - .L_20)
.L_20:
        /*006c*/ 	.word	0x00000000
        /*0070*/ 	.short	0x0002
        /*0072*/ 	.short	0x0008
        /*0074*/ 	.byte	0x00, 0xf0, 0x11, 0x00


	//----- nvinfo : EIATTR_KPARAM_INFO
	.align		4
.L_21:
        /*0078*/ 	.byte	0x04, 0x17
        /*007a*/ 	.short	(.L_23 - .L_22)
.L_22:
        /*007c*/ 	.word	0x00000000
        /*0080*/ 	.short	0x0001
        /*0082*/ 	.short	0x0004
        /*0084*/ 	.byte	0x00, 0xf0, 0x11, 0x00


	//----- nvinfo : EIATTR_KPARAM_INFO
	.align		4
.L_23:
        /*0088*/ 	.byte	0x04, 0x17
        /*008a*/ 	.short	(.L_25 - .L_24)
.L_24:
        /*008c*/ 	.word	0x00000000
        /*0090*/ 	.short	0x0000
        /*0092*/ 	.short	0x0000
        /*0094*/ 	.byte	0x00, 0xf0, 0x11, 0x00


	//----- nvinfo : EIATTR_SPARSE_MMA_MASK
	.align		4
.L_25:
        /*0098*/ 	.byte	0x03, 0x50
        /*009a*/ 	.short	0x0000


	//----- nvinfo : EIATTR_MAXREG_COUNT
	.align		4
        /*009c*/ 	.byte	0x03, 0x1b
        /*009e*/ 	.short	0x00ff


	//----- nvinfo : EIATTR_MERCURY_ISA_VERSION
	.align		4
        /*00a0*/ 	.byte	0x03, 0x5f
        /*00a2*/ 	.short	0x0101


	//----- nvinfo : EIATTR_VRC_CTA_INIT_COUNT
	.align		4
        /*00a4*/ 	.byte	0x02, 0x4a
	.zero		1
	.zero		1


	//----- nvinfo : EIATTR_EXIT_INSTR_OFFSETS
	.align		4
        /*00a8*/ 	.byte	0x04, 0x1c
        /*00aa*/ 	.short	(.L_27 - .L_26)


	//   ....[0]....
.L_26:
        /*00ac*/ 	.word	0x000002e0


	//----- nvinfo : EIATTR_CRS_STACK_SIZE
	.align		4
.L_27:
        /*00b0*/ 	.byte	0x04, 0x1e
        /*00b2*/ 	.short	(.L_29 - .L_28)
.L_28:
        /*00b4*/ 	.word	0x00000000


	//----- nvinfo : EIATTR_CBANK_PARAM_SIZE
	.align		4
.L_29:
        /*00b8*/ 	.byte	0x03, 0x19
        /*00ba*/ 	.short	0x0028


	//----- nvinfo : EIATTR_PARAM_CBANK
	.align		4
        /*00bc*/ 	.byte	0x04, 0x0a
        /*00be*/ 	.short	(.L_31 - .L_30)
	.align		4
.L_30:
        /*00c0*/ 	.word	index@(.nv.constant0._Z12mandelKernelffffPiiiii)
        /*00c4*/ 	.short	0x0380
        /*00c6*/ 	.short	0x0028


	//----- nvinfo : EIATTR_SW_WAR
	.align		4
.L_31:
        /*00c8*/ 	.byte	0x04, 0x36
        /*00ca*/ 	.short	(.L_33 - .L_32)
.L_32:
        /*00cc*/ 	.word	0x00000008
.L_33:


//--------------------- .nv.callgraph             --------------------------
	.section	.nv.callgraph,"",@"SHT_CUDA_CALLGRAPH"
	.align	4
	.sectionentsize	8
	.align		4
        /*0000*/ 	.word	0x00000000
	.align		4
        /*0004*/ 	.word	0xffffffff
	.align		4
        /*0008*/ 	.word	0x00000000
	.align		4
        /*000c*/ 	.word	0xfffffffe
	.align		4
        /*0010*/ 	.word	0x00000000
	.align		4
        /*0014*/ 	.word	0xfffffffd
	.align		4
        /*0018*/ 	.word	0x00000000
	.align		4
        /*001c*/ 	.word	0xfffffffc


//--------------------- .text._Z12mandelKernelffffPiiiii --------------------------
	.section	.text._Z12mandelKernelffffPiiiii,"ax",@progbits
	.align	128
        .global         _Z12mandelKernelffffPiiiii
        .type           _Z12mandelKernelffffPiiiii,@function
        .size           _Z12mandelKernelffffPiiiii,(.L_x_4 - _Z12mandelKernelffffPiiiii)
        .other          _Z12mandelKernelffffPiiiii,@"STO_CUDA_ENTRY STV_DEFAULT"
_Z12mandelKernelffffPiiiii:
.text._Z12mandelKernelffffPiiiii:
[----:B------:R-:W-:Y:S01]  /*0000*/  LDC R1, c[0x0][0x37c] ;  /* 0x0000df00ff017b82 */ /* 0x000fe20000000800 */
[----:B------:R-:W0:Y:S07]  /*0010*/  S2R R3, SR_TID.Y ;  /* 0x0000000000037919 */ /* 0x000e2e0000002200 */
[----:B------:R-:W1:Y:S01]  /*0020*/  LDC R5, c[0x0][0x360] ;  /* 0x0000d800ff057b82 */ /* 0x000e620000000800 */
[----:B------:R-:W2:Y:S01]  /*0030*/  LDCU.64 UR8, c[0x0][0x3a0] ;  /* 0x00007400ff0877ac */ /* 0x000ea20008000a00 */
[----:B------:R-:W1:Y:S01]  /*0040*/  S2R R2, SR_TID.X ;  /* 0x0000000000027919 */ /* 0x000e620000002100 */
[----:B------:R-:W3:Y:S05]  /*0050*/  LDCU.64 UR6, c[0x0][0x390] ;  /* 0x00007200ff0677ac */ /* 0x000eea0008000a00 */
[----:B------:R-:W0:Y:S08]  /*0060*/  S2UR UR5, SR_CTAID.Y ;  /* 0x00000000000579c3 */ /* 0x000e300000002600 */
[----:B------:R-:W0:Y:S01]  /*0070*/  LDC R0, c[0x0][0x364] ;  /* 0x0000d900ff007b82 */ /* 0x000e220000000800 */
[----:B--2---:R-:W-:-:S07]  /*0080*/  UISETP.GE.AND UP0, UPT, UR8, 0x1, UPT ;  /* 0x000000010800788c */ /* 0x004fce000bf06270 */
[----:B------:R-:W1:Y:S08]  /*0090*/  S2UR UR4, SR_CTAID.X ;  /* 0x00000000000479c3 */ /* 0x000e700000002500 */
[----:B------:R-:W2:Y:S08]  /*00a0*/  LDC.64 R8, c[0x0][0x380] ;  /* 0x0000e000ff087b82 */ /* 0x000eb00000000a00 */
[----:B------:R-:W2:Y:S01]  /*00b0*/  LDC.64 R6, c[0x0][0x388] ;  /* 0x0000e200ff067b82 */ /* 0x000ea20000000a00 */
[----:B0-----:R-:W-:-:S04]  /*00c0*/  IMAD R0, R0, UR5, R3 ;  /* 0x0000000500007c24 */ /* 0x001fc8000f8e0203 */
[----:B------:R-:W-:Y:S01]  /*00d0*/  IMAD R10, R0, UR9, RZ ;  /* 0x00000009000a7c24 */ /* 0x000fe2000f8e02ff */
[----:B------:R-:W-:Y:S01]  /*00e0*/  I2FP.F32.U32 R4, R0 ;  /* 0x0000000000047245 */ /* 0x000fe20000201000 */
[----:B-1----:R-:W-:Y:S01]  /*00f0*/  IMAD R5, R5, UR4, R2 ;  /* 0x0000000405057c24 */ /* 0x002fe2000f8e0202 */
[----:B------:R-:W0:Y:S02]  /*0100*/  LDCU.64 UR4, c[0x0][0x358] ;  /* 0x00006b00ff0477ac */ /* 0x000e240008000a00 */
[----:B---3--:R-:W-:Y:S02]  /*0110*/  IADD3 R2, P0, PT, R10, UR6, RZ ;  /* 0x000000060a027c10 */ /* 0x008fe4000ff1e0ff */
[----:B------:R-:W-:Y:S01]  /*0120*/  I2FP.F32.S32 R3, R5 ;  /* 0x0000000500037245 */ /* 0x000fe20000201400 */
[----:B--2---:R-:W-:Y:S01]  /*0130*/  FFMA R4, R4, R7, R9 ;  /* 0x0000000704047223 */ /* 0x004fe20000000009 */
[----:B------:R-:W-:-:S03]  /*0140*/  HFMA2 R7, -RZ, RZ, 0, 0 ;  /* 0x00000000ff077431 */ /* 0x000fc600000001ff */
[----:B------:R-:W-:Y:S01]  /*0150*/  FFMA R0, R3, R6, R8 ;  /* 0x0000000603007223 */ /* 0x000fe20000000008 */
[----:B------:R-:W-:Y:S01]  /*0160*/  LEA.HI.X.SX32 R3, R10, UR7, 0x1, P0 ;  /* 0x000000070a037c11 */ /* 0x000fe200080f0eff */
[----:B0-----:R-:W-:Y:S06]  /*0170*/  BRA.U !UP0, `(.L_x_0) ;  /* 0x0000000108507547 */ /* 0x001fec000b800000 */
[----:B------:R-:W-:Y:S01]  /*0180*/  BSSY.RECONVERGENT B0, `(.L_x_0) ;  /* 0x0000013000007945 */ /* 0x000fe20003800200 */
[----:B------:R-:W-:Y:S01]  /*0190*/  MOV R7, RZ ;  /* 0x000000ff00077202 */ /* 0x000fe20000000f00 */
[----:B------:R-:W0:Y:S01]  /*01a0*/  LDCU UR6, c[0x0][0x3a0] ;  /* 0x00007400ff0677ac */ /* 0x000e220008000800 */
[----:B------:R-:W-:Y:S02]  /*01b0*/  MOV R9, R4 ;  /* 0x0000000400097202 */ /* 0x000fe40000000f00 */
[----:B------:R-:W-:Y:S01]  /*01c0*/  MOV R6, R0 ;  /* 0x0000000000067202 */ /* 0x000fe20000000f00 */
[----:B------:R-:W1:Y:S06]  /*01d0*/  LDCU UR7, c[0x0][0x3a0] ;  /* 0x00007400ff0777ac */ /* 0x000e6c0008000800 */
.L_x_2:
[----:B------:R-:W-:Y:S01]  /*01e0*/  FMUL R11, R6, R6 ;  /* 0x00000006060b7220 */ /* 0x000fe20000400000 */
[----:B------:R-:W-:-:S04]  /*01f0*/  FMUL R8, R9, R9 ;  /* 0x0000000909087220 */ /* 0x000fc80000400000 */
[----:B------:R-:W-:-:S05]  /*0200*/  FADD R10, R11, R8 ;  /* 0x000000080b0a7221 */ /* 0x000fca0000000000 */
[----:B------:R-:W-:-:S13]  /*0210*/  FSETP.GT.AND P0, PT, R10, 4, PT ;  /* 0x408000000a00780b */ /* 0x000fda0003f04000 */
[----:B------:R-:W-:Y:S05]  /*0220*/  @P0 BRA `(.L_x_1) ;  /* 0x0000000000200947 */ /* 0x000fea0003800000 */
[----:B------:R-:W-:Y:S01]  /*0230*/  IADD3 R7, PT, PT, R7, 0x1, RZ ;  /* 0x0000000107077810 */ /* 0x000fe20007ffe0ff */
[----:B------:R-:W-:Y:S01]  /*0240*/  FADD R13, R6, R6 ;  /* 0x00000006060d7221 */ /* 0x000fe20000000000 */
[----:B------:R-:W-:Y:S02]  /*0250*/  FADD R11, R11, -R8 ;  /* 0x800000080b0b7221 */ /* 0x000fe40000000000 */
[----:B-1----:R-:W-:Y:S01]  /*0260*/  ISETP.NE.AND P0, PT, R7, UR7, PT ;  /* 0x0000000707007c0c */ /* 0x002fe2000bf05270 */
[----:B------:R-:W-:Y:S01]  /*0270*/  FFMA R9, R13, R9, R4 ;  /* 0x000000090d097223 */ /* 0x000fe20000000004 */
[----:B------:R-:W-:-:S11]  /*0280*/  FADD R6, R0, R11 ;  /* 0x0000000b00067221 */ /* 0x000fd60000000000 */
[----:B------:R-:W-:Y:S05]  /*0290*/  @P0 BRA `(.L_x_2) ;  /* 0xfffffffc00d00947 */ /* 0x000fea000383ffff */
[----:B0-----:R-:W-:-:S07]  /*02a0*/  MOV R7, UR6 ;  /* 0x0000000600077c02 */ /* 0x001fce0008000f00 */
.L_x_1:
[----:B01----:R-:W-:Y:S05]  /*02b0*/  BSYNC.RECONVERGENT B0 ;  /* 0x0000000000007941 */ /* 0x003fea0003800200 */
.L_x_0:
[----:B------:R-:W-:-:S05]  /*02c0*/  IMAD.WIDE R2, R5, 0x4, R2 ;  /* 0x0000000405027825 */ /* 0x000fca00078e0202 */
[----:B------:R-:W-:Y:S01]  /*02d0*/  STG.E desc[UR4][R2.64], R7 ;  /* 0x0000000702007986 */ /* 0x000fe2000c101904 */
[----:B------:R-:W-:Y:S05]  /*02e0*/  EXIT ;  /* 0x000000000000794d */ /* 0x000fea0003800000 */
.L_x_3:
[----:B------:R-:W-:-:S00]  /*02f0*/  BRA `(.L_x_3) ;  /* 0xfffffffc00fc7947 */ /* 0x000fc0000383ffff */
[----:B------:R-:W-:-:S00]  /*0300*/  NOP ;  /* 0x0000000000007918 */ /* 0x000fc00000000000 */
[----:B------:R-:W-:-:S00]  /*0310*/  NOP ;  /* 0x0000000000007918 */ /* 0x000fc00000000000 */
[----:B------:R-:W-:-:S00]  /*0320*/  NOP ;  /* 0x0000000000007918 */ /* 0x000fc00000000000 */
[----:B------:R-:W-:-:S00]  /*0330*/  NOP ;  /* 0x0000000000007918 */ /* 0x000fc00000000000 */
[----:B------:R-:W-:-:S00]  /*0340*/  NOP ;  /* 0x0000000000007918 */ /* 0x000fc00000000000 */
[----:B------:R-:W-:-:S00]  /*0350*/  NOP ;  /* 0x0000000000007918 */ /* 0x000fc00000000000 */
[----:B------:R-:W-:-:S00]  /*0360*/  NOP ;  /* 0x0000000000007918 */ /* 0x000fc00000000000 */
[----:B------:R-:W-:-:S00]  /*0370*/  NOP ;  /* 0x0000000000007918 */ /* 0x000fc00000000000 */
.L_x_4:


//--------------------- .nv.shared.reserved.0     --------------------------
	.section	.nv.shared.reserved.0,"aw",@nobits
	.weak		__nv_reservedSMEM_offset_0_alias
	.size		__nv_reservedSMEM_offset_0_alias, 0, 64
	.other		__nv_reservedSMEM_offset_0_alias,@"STO_CUDA_RESERVED_SHARED STV_DEFAULT"
__nv_reservedSMEM_offset_0_alias:
	.zero		0
	.zero		64


//--------------------- .nv.constant0._Z12mandelKernelffffPiiiii --------------------------
	.section	.nv.constant0._Z12mandelKernelffffPiiiii,"a",@progbits
	.sectionflags	@""
	.align	4
.nv.constant0._Z12mandelKernelffffPiiiii:
	.zero		936


//--------------------- SYMBOLS --------------------------

	.type		.nv.reservedSmem.offset0,@object
	.size		.nv.reservedSmem.offset0,0x4
